//
// Generated by NVIDIA NVVM Compiler
//
// Compiler Build ID: CL-36424714
// Cuda compilation tools, release 13.0, V13.0.88
// Based on NVVM 20.0.0
//

.version 9.0
.target sm_100
.address_size 64

	// .globl	_Z6addonePf

.visible .entry _Z6addonePf(
	.param .u64 .ptr .align 1 _Z6addonePf_param_0
)
{
	.reg .b32 	%r<5>;
	.reg .b32 	%f<3>;
	.reg .b64 	%rd<5>;

	ld.param.u64 	%rd1, [_Z6addonePf_param_0];
	cvta.to.global.u64 	%rd2, %rd1;
	mov.u32 	%r1, %tid.x;
	mov.u32 	%r2, %tid.y;
	mov.u32 	%r3, %ntid.y;
	mad.lo.s32 	%r4, %r1, %r3, %r2;
	mul.wide.u32 	%rd3, %r4, 4;
	add.s64 	%rd4, %rd2, %rd3;
	ld.global.f32 	%f1, [%rd4];
	add.f32 	%f2, %f1, 0f3F800000;
	st.global.f32 	[%rd4], %f2;
	ret;

}


// ===== COMPILED SASS (sm_100) =====

	.target	sm_100

	.elftype	@"ET_EXEC"


//--------------------- .note.nv.tkinfo           --------------------------
	.section	.note.nv.tkinfo,"",@"SHT_NOTE"
	.sectionflags	@"SHF_NOTE_NV_TKINFO"
	.tkinfo
        /*0018*/ 	.word	0x00000002
        /*0030*/ 	.string	""
        /*0030*/ 	.string	"ptxas"
        /*0030*/ 	.string	"Cuda compilation tools, release 13.0, V13.0.88"
        /*0030*/ 	.string	"Build cuda_13.0.r13.0/compiler.36424714_0"
        /*0030*/ 	.string	"-arch sm_100 -m 64 "



//--------------------- .note.nv.cuinfo           --------------------------
	.section	.note.nv.cuinfo,"",@"SHT_NOTE"
	.sectionflags	@"SHF_NOTE_NV_CUINFO"
        /*0018*/ 	.short	0x0002
        /*001a*/ 	.short	0x0064
        /*001c*/ 	.short	0x0082
	.zero		2


//--------------------- .nv.info                  --------------------------
	.section	.nv.info,"",@"SHT_CUDA_INFO"
	.align	4


	//----- nvinfo : EIATTR_REGCOUNT
	.align		4
        /*0000*/ 	.byte	0x04, 0x2f
        /*0002*/ 	.short	(.L_1 - .L_0)
	.align		4
.L_0:
        /*0004*/ 	.word	index@(_Z6addonePf)
        /*0008*/ 	.word	0x00000008


	//----- nvinfo : EIATTR_FRAME_SIZE
	.align		4
.L_1:
        /*000c*/ 	.byte	0x04, 0x11
        /*000e*/ 	.short	(.L_3 - .L_2)
	.align		4
.L_2:
        /*0010*/ 	.word	index@(_Z6addonePf)
        /*0014*/ 	.word	0x00000000


	//----- nvinfo : EIATTR_MIN_STACK_SIZE
	.align		4
.L_3:
        /*0018*/ 	.byte	0x04, 0x12
        /*001a*/ 	.short	(.L_5 - .L_4)
	.align		4
.L_4:
        /*001c*/ 	.word	index@(_Z6addonePf)
        /*0020*/ 	.word	0x00000000
.L_5:


//--------------------- .nv.compat                --------------------------
	.section	.nv.compat,"",@"SHT_CUDA_COMPAT_INFO"
	.align	4
        /*0000*/ 	.byte	0x02, 0x09, 0x00, 0x00, 0x02, 0x02, 0x01, 0x00, 0x02, 0x05, 0x05, 0x00, 0x03, 0x07, 0x01, 0x01
        /*0010*/ 	.byte	0x02, 0x03, 0x00, 0x00, 0x02, 0x06, 0x01, 0x00, 0x04, 0x0b, 0x08, 0x00, 0x09, 0x00, 0x00, 0x00
        /*0020*/ 	.byte	0x00, 0x00, 0x00, 0x00


//--------------------- .nv.info._Z6addonePf      --------------------------
	.section	.nv.info._Z6addonePf,"",@"SHT_CUDA_INFO"
	.sectionflags	@""
	.align	4


	//----- nvinfo : EIATTR_CUDA_API_VERSION
	.align		4
        /*0000*/ 	.byte	0x04, 0x37
        /*0002*/ 	.short	(.L_7 - .L_6)
.L_6:
        /*0004*/ 	.word	0x00000082


	//----- nvinfo : EIATTR_KPARAM_INFO
	.align		4
.L_7:
        /*0008*/ 	.byte	0x04, 0x17
        /*000a*/ 	.short	(.L_9 - .L_8)
.L_8:
        /*000c*/ 	.word	0x00000000
        /*0010*/ 	.short	0x0000
        /*0012*/ 	.short	0x0000
        /*0014*/ 	.byte	0x00, 0xf5, 0x21, 0x00


	//----- nvinfo : EIATTR_SPARSE_MMA_MASK
	.align		4
.L_9:
        /*0018*/ 	.byte	0x03, 0x50
        /*001a*/ 	.short	0x0000


	//----- nvinfo : EIATTR_MAXREG_COUNT
	.align		4
        /*001c*/ 	.byte	0x03, 0x1b
        /*001e*/ 	.short	0x00ff


	//----- nvinfo : EIATTR_MERCURY_ISA_VERSION
	.align		4
        /*0020*/ 	.byte	0x03, 0x5f
        /*0022*/ 	.short	0x0101


	//----- nvinfo : EIATTR_VRC_CTA_INIT_COUNT
	.align		4
        /*0024*/ 	.byte	0x02, 0x4a
	.zero		1
	.zero		1


	//----- nvinfo : EIATTR_EXIT_INSTR_OFFSETS
	.align		4
        /*0028*/ 	.byte	0x04, 0x1c
        /*002a*/ 	.short	(.L_11 - .L_10)


	//   ....[0]....
.L_10:
        /*002c*/ 	.word	0x000000b0


	//----- nvinfo : EIATTR_CBANK_PARAM_SIZE
	.align		4
.L_11:
        /*0030*/ 	.byte	0x03, 0x19
        /*0032*/ 	.short	0x0008


	//----- nvinfo : EIATTR_PARAM_CBANK
	.align		4
        /*0034*/ 	.byte	0x04, 0x0a
        /*0036*/ 	.short	(.L_13 - .L_12)
	.align		4
.L_12:
        /*0038*/ 	.word	index@(.nv.constant0._Z6addonePf)
        /*003c*/ 	.short	0x0380
        /*003e*/ 	.short	0x0008


	//----- nvinfo : EIATTR_SW_WAR
	.align		4
.L_13:
        /*0040*/ 	.byte	0x04, 0x36
        /*0042*/ 	.short	(.L_15 - .L_14)
.L_14:
        /*0044*/ 	.word	0x00000008
.L_15:


//--------------------- .nv.callgraph             --------------------------
	.section	.nv.callgraph,"",@"SHT_CUDA_CALLGRAPH"
	.align	4
	.sectionentsize	8
	.align		4
        /*0000*/ 	.word	0x00000000
	.align		4
        /*0004*/ 	.word	0xffffffff
	.align		4
        /*0008*/ 	.word	0x00000000
	.align		4
        /*000c*/ 	.word	0xfffffffe
	.align		4
        /*0010*/ 	.word	0x00000000
	.align		4
        /*0014*/ 	.word	0xfffffffd
	.align		4
        /*0018*/ 	.word	0x00000000
	.align		4
        /*001c*/ 	.word	0xfffffffc


//--------------------- .text._Z6addonePf         --------------------------
	.section	.text._Z6addonePf,"ax",@progbits
	.align	128
        .global         _Z6addonePf
        .type           _Z6addonePf,@function
        .size           _Z6addonePf,(.L_x_1 - _Z6addonePf)
        .other          _Z6addonePf,@"STO_CUDA_ENTRY STV_DEFAULT"
_Z6addonePf:
.text._Z6addonePf:
[----:B------:R-:W-:Y:S01]  /*0000*/  LDC R1, c[0x0][0x37c] ;  /* 0x0000df00ff017b82 */ /* 0x000fe20000000800 */
[----:B------:R-:W0:Y:S07]  /*0010*/  S2R R5, SR_TID.X ;  /* 0x0000000000057919 */ /* 0x000e2e0000002100 */
[----:B------:R-:W1:Y:S01]  /*0020*/  LDC.64 R2, c[0x0][0x380] ;  /* 0x0000e000ff027b82 */ /* 0x000e620000000a00 */
[----:B------:R-:W0:Y:S01]  /*0030*/  LDCU UR6, c[0x0][0x364] ;  /* 0x00006c80ff0677ac */ /* 0x000e220008000800 */
[----:B------:R-:W0:Y:S01]  /*0040*/  S2R R0, SR_TID.Y ;  /* 0x0000000000007919 */ /* 0x000e220000002200 */
[----:B------:R-:W2:Y:S01]  /*0050*/  LDCU.64 UR4, c[0x0][0x358] ;  /* 0x00006b00ff0477ac */ /* 0x000ea20008000a00 */
[----:B0-----:R-:W-:-:S04]  /*0060*/  IMAD R5, R5, UR6, R0 ;  /* 0x0000000605057c24 */ /* 0x001fc8000f8e0200 */
[----:B-1----:R-:W-:-:S05]  /*0070*/  IMAD.WIDE.U32 R2, R5, 0x4, R2 ;  /* 0x0000000405027825 */ /* 0x002fca00078e0002 */
[----:B--2---:R-:W2:Y:S02]  /*0080*/  LDG.E R0, desc[UR4][R2.64] ;  /* 0x0000000402007981 */ /* 0x004ea4000c1e1900 */
[----:B--2---:R-:W-:-:S05]  /*0090*/  FADD R5, R0, 1 ;  /* 0x3f80000000057421 */ /* 0x004fca0000000000 */
[----:B------:R-:W-:Y:S01]  /*00a0*/  STG.E desc[UR4][R2.64], R5 ;  /* 0x0000000502007986 */ /* 0x000fe2000c101904 */
[----:B------:R-:W-:Y:S05]  /*00b0*/  EXIT ;  /* 0x000000000000794d */ /* 0x000fea0003800000 */
.L_x_0:
[----:B------:R-:W-:-:S00]  /*00c0*/  BRA `(.L_x_0) ;  /* 0xfffffffc00fc7947 */ /* 0x000fc0000383ffff */
[----:B------:R-:W-:-:S00]  /*00d0*/  NOP ;  /* 0x0000000000007918 */ /* 0x000fc00000000000 */
        /* <DEDUP_REMOVED lines=10> */
.L_x_1:


//--------------------- .nv.shared.reserved.0     --------------------------
	.section	.nv.shared.reserved.0,"aw",@nobits
	.weak		__nv_reservedSMEM_offset_0_alias
	.size		__nv_reservedSMEM_offset_0_alias, 0, 64
	.other		__nv_reservedSMEM_offset_0_alias,@"STO_CUDA_RESERVED_SHARED STV_DEFAULT"
__nv_reservedSMEM_offset_0_alias:
	.zero		0
	.zero		64


//--------------------- .nv.constant0._Z6addonePf --------------------------
	.section	.nv.constant0._Z6addonePf,"a",@progbits
	.sectionflags	@""
	.align	4
.nv.constant0._Z6addonePf:
	.zero		904


//--------------------- SYMBOLS --------------------------

	.type		.nv.reservedSmem.offset0,@object
	.size		.nv.reservedSmem.offset0,0x4
